	.headerflags	@"EF_CUDA_TEXMODE_UNIFIED EF_CUDA_64BIT_ADDRESS EF_CUDA_ACCELERATORS EF_CUDA_SM90 EF_CUDA_VIRTUAL_SM(EF_CUDA_SM90)"
	.elftype	@"ET_EXEC"


//--------------------- .nv.info                  --------------------------
	.section	.nv.info,"",@"SHT_CUDA_INFO"
	.align	4


	//----- nvinfo : EIATTR_REGCOUNT
	.align		4
        /*0000*/ 	.byte	0x04, 0x2f
        /*0002*/ 	.short	(.L_3 - .L_2)
	.align		4
.L_2:
        /*0004*/ 	.word	index@(triton_poi_fused__native_batch_norm_legit_no_training_add_relu_14)
        /*0008*/ 	.word	0x00000013


	//----- nvinfo : EIATTR_MIN_STACK_SIZE
	.align		4
.L_3:
        /*000c*/ 	.byte	0x04, 0x12
        /*000e*/ 	.short	(.L_5 - .L_4)
	.align		4
.L_4:
        /*0010*/ 	.word	index@(triton_poi_fused__native_batch_norm_legit_no_training_add_relu_14)
        /*0014*/ 	.word	0x00000000


	//----- nvinfo : EIATTR_FRAME_SIZE
	.align		4
.L_5:
        /*0018*/ 	.byte	0x04, 0x11
        /*001a*/ 	.short	(.L_7 - .L_6)
	.align		4
.L_6:
        /*001c*/ 	.word	index@(triton_poi_fused__native_batch_norm_legit_no_training_add_relu_14)
        /*0020*/ 	.word	0x00000000


	//----- nvinfo : EIATTR_MIN_STACK_SIZE
	.align		4
.L_7:
        /*0024*/ 	.byte	0x04, 0x12
        /*0026*/ 	.short	(.L_9 - .L_8)
	.align		4
.L_8:
        /*0028*/ 	.word	index@(triton_poi_fused__native_batch_norm_legit_no_training_add_relu_14)
        /*002c*/ 	.word	0x00000000
.L_9:


//--------------------- .nv.info.triton_poi_fused__native_batch_norm_legit_no_training_add_relu_14 --------------------------
	.section	.nv.info.triton_poi_fused__native_batch_norm_legit_no_training_add_relu_14,"",@"SHT_CUDA_INFO"
	.sectionflags	@""
	.align	4


	//----- nvinfo : EIATTR_CUDA_API_VERSION
	.align		4
        /*0000*/ 	.byte	0x04, 0x37
        /*0002*/ 	.short	(.L_11 - .L_10)
.L_10:
        /*0004*/ 	.word	0x0000007c


	//----- nvinfo : EIATTR_KPARAM_INFO
	.align		4
.L_11:
        /*0008*/ 	.byte	0x04, 0x17
        /*000a*/ 	.short	(.L_13 - .L_12)
.L_12:
        /*000c*/ 	.word	0x00000000
        /*0010*/ 	.short	0x0007
        /*0012*/ 	.short	0x0038
        /*0014*/ 	.byte	0x00, 0xf0, 0x11, 0x00


	//----- nvinfo : EIATTR_KPARAM_INFO
	.align		4
.L_13:
        /*0018*/ 	.byte	0x04, 0x17
        /*001a*/ 	.short	(.L_15 - .L_14)
.L_14:
        /*001c*/ 	.word	0x00000000
        /*0020*/ 	.short	0x0006
        /*0022*/ 	.short	0x0030
        /*0024*/ 	.byte	0x00, 0xf4, 0x21, 0x00


	//----- nvinfo : EIATTR_KPARAM_INFO
	.align		4
.L_15:
        /*0028*/ 	.byte	0x04, 0x17
        /*002a*/ 	.short	(.L_17 - .L_16)
.L_16:
        /*002c*/ 	.word	0x00000000
        /*0030*/ 	.short	0x0005
        /*0032*/ 	.short	0x0028
        /*0034*/ 	.byte	0x00, 0xf4, 0x21, 0x00


	//----- nvinfo : EIATTR_KPARAM_INFO
	.align		4
.L_17:
        /*0038*/ 	.byte	0x04, 0x17
        /*003a*/ 	.short	(.L_19 - .L_18)
.L_18:
        /*003c*/ 	.word	0x00000000
        /*0040*/ 	.short	0x0004
        /*0042*/ 	.short	0x0020
        /*0044*/ 	.byte	0x00, 0xf4, 0x21, 0x00


	//----- nvinfo : EIATTR_KPARAM_INFO
	.align		4
.L_19:
        /*0048*/ 	.byte	0x04, 0x17
        /*004a*/ 	.short	(.L_21 - .L_20)
.L_20:
        /*004c*/ 	.word	0x00000000
        /*0050*/ 	.short	0x0003
        /*0052*/ 	.short	0x0018
        /*0054*/ 	.byte	0x00, 0xf4, 0x21, 0x00


	//----- nvinfo : EIATTR_KPARAM_INFO
	.align		4
.L_21:
        /*0058*/ 	.byte	0x04, 0x17
        /*005a*/ 	.short	(.L_23 - .L_22)
.L_22:
        /*005c*/ 	.word	0x00000000
        /*0060*/ 	.short	0x0002
        /*0062*/ 	.short	0x0010
        /*0064*/ 	.byte	0x00, 0xf4, 0x21, 0x00


	//----- nvinfo : EIATTR_KPARAM_INFO
	.align		4
.L_23:
        /*0068*/ 	.byte	0x04, 0x17
        /*006a*/ 	.short	(.L_25 - .L_24)
.L_24:
        /*006c*/ 	.word	0x00000000
        /*0070*/ 	.short	0x0001
        /*0072*/ 	.short	0x0008
        /*0074*/ 	.byte	0x00, 0xf4, 0x21, 0x00


	//----- nvinfo : EIATTR_KPARAM_INFO
	.align		4
.L_25:
        /*0078*/ 	.byte	0x04, 0x17
        /*007a*/ 	.short	(.L_27 - .L_26)
.L_26:
        /*007c*/ 	.word	0x00000000
        /*0080*/ 	.short	0x0000
        /*0082*/ 	.short	0x0000
        /*0084*/ 	.byte	0x00, 0xf4, 0x21, 0x00


	//----- nvinfo : EIATTR_SPARSE_MMA_MASK
	.align		4
.L_27:
        /*0088*/ 	.byte	0x03, 0x50
        /*008a*/ 	.short	0x0000


	//----- nvinfo : EIATTR_MAXREG_COUNT
	.align		4
        /*008c*/ 	.byte	0x03, 0x1b
        /*008e*/ 	.short	0x00ff


	//----- nvinfo : EIATTR_EXIT_INSTR_OFFSETS
	.align		4
        /*0090*/ 	.byte	0x04, 0x1c
        /*0092*/ 	.short	(.L_29 - .L_28)


	//   ....[0]....
.L_28:
        /*0094*/ 	.word	0x00000340


	//----- nvinfo : EIATTR_REQNTID
	.align		4
.L_29:
        /*0098*/ 	.byte	0x04, 0x10
        /*009a*/ 	.short	(.L_31 - .L_30)
.L_30:
        /*009c*/ 	.word	0x00000080
        /*00a0*/ 	.word	0x00000001
        /*00a4*/ 	.word	0x00000001


	//----- nvinfo : EIATTR_CBANK_PARAM_SIZE
	.align		4
.L_31:
        /*00a8*/ 	.byte	0x03, 0x19
        /*00aa*/ 	.short	0x003c


	//----- nvinfo : EIATTR_PARAM_CBANK
	.align		4
        /*00ac*/ 	.byte	0x04, 0x0a
        /*00ae*/ 	.short	(.L_33 - .L_32)
	.align		4
.L_32:
        /*00b0*/ 	.word	index@(.nv.constant0.triton_poi_fused__native_batch_norm_legit_no_training_add_relu_14)
        /*00b4*/ 	.short	0x0210
        /*00b6*/ 	.short	0x003c


	//----- nvinfo : EIATTR_SW_WAR
	.align		4
.L_33:
        /*00b8*/ 	.byte	0x04, 0x36
        /*00ba*/ 	.short	(.L_35 - .L_34)
.L_34:
        /*00bc*/ 	.word	0x00000008
.L_35:


//--------------------- .nv.callgraph             --------------------------
	.section	.nv.callgraph,"",@"SHT_CUDA_CALLGRAPH"
	.align	4
	.sectionentsize	8
	.align		4
        /*0000*/ 	.word	0x00000000
	.align		4
        /*0004*/ 	.word	0xffffffff
	.align		4
        /*0008*/ 	.word	0x00000000
	.align		4
        /*000c*/ 	.word	0xfffffffe
	.align		4
        /*0010*/ 	.word	0x00000000
	.align		4
        /*0014*/ 	.word	0xfffffffd
	.align		4
        /*0018*/ 	.word	0x00000000
	.align		4
        /*001c*/ 	.word	0xfffffffc


//--------------------- .nv.constant4             --------------------------
	.section	.nv.constant4,"a",@progbits
	.align	8
	.align		8
.nv.constant4:
        /*0000*/ 	.dword	_$_str
	.align		8
        /*0008*/ 	.dword	_$_str_$_2


//--------------------- .text.triton_poi_fused__native_batch_norm_legit_no_training_add_relu_14 --------------------------
	.section	.text.triton_poi_fused__native_batch_norm_legit_no_training_add_relu_14,"ax",@progbits
	.align	128
        .global         triton_poi_fused__native_batch_norm_legit_no_training_add_relu_14
        .type           triton_poi_fused__native_batch_norm_legit_no_training_add_relu_14,@function
        .size           triton_poi_fused__native_batch_norm_legit_no_training_add_relu_14,(.L_x_1 - triton_poi_fused__native_batch_norm_legit_no_training_add_relu_14)
        .other          triton_poi_fused__native_batch_norm_legit_no_training_add_relu_14,@"STO_CUDA_ENTRY STV_DEFAULT"
triton_poi_fused__native_batch_norm_legit_no_training_add_relu_14:
.text.triton_poi_fused__native_batch_norm_legit_no_training_add_relu_14:
[----:B------:R-:W-:Y:S01]  /*0000*/  LDC R1, c[0x0][0x28] ;  /* 0x00000a00ff017b82 */ /* 0x000fe20000000800 */
[----:B------:R-:W1:Y:S07]  /*0010*/  S2R R0, SR_TID.X ;  /* 0x0000000000007919 */ /* 0x000e6e0000002100 */
[----:B------:R-:W2:Y:S01]  /*0020*/  LDC.64 R8, c[0x0][0x220] ;  /* 0x00008800ff087b82 */ /* 0x000ea20000000a00 */
[----:B------:R-:W-:Y:S01]  /*0030*/  ULDC.64 UR4, c[0x0][0x208] ;  /* 0x0000820000047ab9 */ /* 0x000fe20000000a00 */
[----:B------:R-:W3:Y:S06]  /*0040*/  S2R R3, SR_CTAID.X ;  /* 0x0000000000037919 */ /* 0x000eec0000002500 */
[----:B------:R-:W4:Y:S08]  /*0050*/  LDC.64 R6, c[0x0][0x218] ;  /* 0x00008600ff067b82 */ /* 0x000f300000000a00 */
[----:B------:R-:W5:Y:S08]  /*0060*/  LDC.64 R4, c[0x0][0x210] ;  /* 0x00008400ff047b82 */ /* 0x000f700000000a00 */
[----:B------:R-:W5:Y:S01]  /*0070*/  LDC.64 R10, c[0x0][0x228] ;  /* 0x00008a00ff0a7b82 */ /* 0x000f620000000a00 */
[----:B-1----:R-:W-:-:S07]  /*0080*/  LOP3.LUT R0, R0, 0x7f, RZ, 0xc0, !PT ;  /* 0x0000007f00007812 */ /* 0x002fce00078ec0ff */
[----:B------:R-:W1:Y:S01]  /*0090*/  LDC.64 R12, c[0x0][0x230] ;  /* 0x00008c00ff0c7b82 */ /* 0x000e620000000a00 */
[----:B---3--:R-:W-:Y:S02]  /*00a0*/  SHF.R.S32.HI R2, RZ, 0x18, R3 ;  /* 0x00000018ff027819 */ /* 0x008fe40000011403 */
[----:B------:R-:W-:Y:S02]  /*00b0*/  LEA R0, R3, R0, 0x7 ;  /* 0x0000000003007211 */ /* 0x000fe400078e38ff */
[----:B------:R-:W-:-:S04]  /*00c0*/  SGXT R3, R2, 0x1 ;  /* 0x000000010203781a */ /* 0x000fc80000000200 */
[----:B------:R-:W-:-:S04]  /*00d0*/  LEA.HI R3, R3, R0, RZ, 0x4 ;  /* 0x0000000003037211 */ /* 0x000fc800078f20ff */
[--C-:B------:R-:W-:Y:S02]  /*00e0*/  SHF.R.S32.HI R2, RZ, 0x4, R3.reuse ;  /* 0x00000004ff027819 */ /* 0x100fe40000011403 */
[----:B------:R-:W-:-:S04]  /*00f0*/  SHF.R.S32.HI R3, RZ, 0x1f, R3 ;  /* 0x0000001fff037819 */ /* 0x000fc80000011403 */
[----:B------:R-:W-:-:S04]  /*0100*/  LEA.HI R3, R3, R2, RZ, 0x9 ;  /* 0x0000000203037211 */ /* 0x000fc800078f48ff */
[----:B------:R-:W-:-:S04]  /*0110*/  LOP3.LUT R3, R3, 0xfffffe00, RZ, 0xc0, !PT ;  /* 0xfffffe0003037812 */ /* 0x000fc800078ec0ff */
[----:B------:R-:W-:Y:S02]  /*0120*/  IADD3 R15, R2, -R3, RZ ;  /* 0x80000003020f7210 */ /* 0x000fe40007ffe0ff */
[----:B------:R-:W3:Y:S03]  /*0130*/  LDC.64 R2, c[0x0][0x238] ;  /* 0x00008e00ff027b82 */ /* 0x000ee60000000a00 */
[----:B--2---:R-:W-:-:S05]  /*0140*/  IMAD.WIDE R8, R15, 0x4, R8 ;  /* 0x000000040f087825 */ /* 0x004fca00078e0208 */
[----:B------:R1:W2:Y:S01]  /*0150*/  LDG.E.EL R16, desc[UR4][R8.64] ;  /* 0x0000000408107981 */ /* 0x0002a2000c2e1900 */
[----:B----4-:R-:W-:-:S04]  /*0160*/  IMAD.WIDE R6, R15, 0x4, R6 ;  /* 0x000000040f067825 */ /* 0x010fc800078e0206 */
[C---:B-----5:R-:W-:Y:S02]  /*0170*/  IMAD.WIDE R4, R0.reuse, 0x4, R4 ;  /* 0x0000000400047825 */ /* 0x060fe400078e0204 */
[----:B------:R-:W4:Y:S02]  /*0180*/  LDG.E.EL R7, desc[UR4][R6.64] ;  /* 0x0000000406077981 */ /* 0x000f24000c2e1900 */
[C---:B0-----:R-:W-:Y:S02]  /*0190*/  IMAD.WIDE R10, R15.reuse, 0x4, R10 ;  /* 0x000000040f0a7825 */ /* 0x041fe400078e020a */
[----:B------:R0:W4:Y:S02]  /*01a0*/  LDG.E R14, desc[UR4][R4.64] ;  /* 0x00000004040e7981 */ /* 0x000124000c1e1900 */
[----:B-1----:R-:W-:Y:S02]  /*01b0*/  IMAD.WIDE R8, R15, 0x4, R12 ;  /* 0x000000040f087825 */ /* 0x002fe400078e020c */
[----:B------:R1:W5:Y:S02]  /*01c0*/  LDG.E.EL R10, desc[UR4][R10.64] ;  /* 0x000000040a0a7981 */ /* 0x000364000c2e1900 */
[----:B---3--:R-:W-:-:S02]  /*01d0*/  IMAD.WIDE R2, R0, 0x4, R2 ;  /* 0x0000000400027825 */ /* 0x008fc400078e0202 */
[----:B------:R-:W5:Y:S01]  /*01e0*/  LDG.E.EL R9, desc[UR4][R8.64] ;  /* 0x0000000408097981 */ /* 0x000f62000c2e1900 */
[----:B0-----:R-:W0:Y:S03]  /*01f0*/  LDC.64 R4, c[0x0][0x240] ;  /* 0x00009000ff047b82 */ /* 0x001e260000000a00 */
[----:B------:R-:W3:Y:S01]  /*0200*/  LDG.E R2, desc[UR4][R2.64] ;  /* 0x0000000402027981 */ /* 0x000ee2000c1e1900 */
[----:B-1----:R-:W-:Y:S01]  /*0210*/  HFMA2.MMA R11, -RZ, RZ, 1.625, 0 ;  /* 0x3e800000ff0b7435 */ /* 0x002fe200000001ff */
[----:B--2---:R-:W-:-:S04]  /*0220*/  FADD R16, R16, 9.9999997473787516356e-06 ;  /* 0x3727c5ac10107421 */ /* 0x004fc80000000000 */
[----:B------:R-:W1:Y:S02]  /*0230*/  MUFU.SQRT R12, R16 ;  /* 0x00000010000c7308 */ /* 0x000e640000002000 */
[C---:B-1----:R-:W-:Y:S02]  /*0240*/  FSETP.GT.AND P0, PT, R12.reuse, 8.50705917302346158658e+37, PT ;  /* 0x7e8000000c00780b */ /* 0x042fe40003f04000 */
[----:B------:R-:W-:-:S11]  /*0250*/  FSETP.GEU.AND P1, PT, R12, 1.175494350822287508e-38, PT ;  /* 0x008000000c00780b */ /* 0x000fd60003f2e000 */
[----:B------:R-:W-:-:S04]  /*0260*/  @P0 FMUL R12, R12, 0.25 ;  /* 0x3e8000000c0c0820 */ /* 0x000fc80000400000 */
[----:B------:R-:W-:-:S06]  /*0270*/  @!P1 FMUL R12, R12, 16777216 ;  /* 0x4b8000000c0c9820 */ /* 0x000fcc0000400000 */
[----:B------:R-:W1:Y:S01]  /*0280*/  MUFU.RCP R12, R12 ;  /* 0x0000000c000c7308 */ /* 0x000e620000001000 */
[----:B------:R-:W-:Y:S01]  /*0290*/  FSEL R11, R11, 1, P0 ;  /* 0x3f8000000b0b7808 */ /* 0x000fe20000000000 */
[----:B----4-:R-:W-:-:S04]  /*02a0*/  FADD R7, R14, -R7 ;  /* 0x800000070e077221 */ /* 0x010fc80000000000 */
[----:B------:R-:W-:-:S04]  /*02b0*/  @!P1 FMUL R11, R11, 16777216 ;  /* 0x4b8000000b0b9820 */ /* 0x000fc80000400000 */
[----:B-1----:R-:W-:-:S04]  /*02c0*/  FMUL R6, R12, R11 ;  /* 0x0000000b0c067220 */ /* 0x002fc80000400000 */
[----:B------:R-:W-:-:S04]  /*02d0*/  FMUL R6, R7, R6 ;  /* 0x0000000607067220 */ /* 0x000fc80000400000 */
[----:B-----5:R-:W-:-:S04]  /*02e0*/  FFMA R9, R10, R6, R9 ;  /* 0x000000060a097223 */ /* 0x020fc80000000009 */
[----:B---3--:R-:W-:Y:S01]  /*02f0*/  FADD R6, R2, R9 ;  /* 0x0000000902067221 */ /* 0x008fe20000000000 */
[----:B------:R-:W-:Y:S01]  /*0300*/  FSETP.GEU.AND P0, PT, R9, -R2, PT ;  /* 0x800000020900720b */ /* 0x000fe20003f0e000 */
[----:B0-----:R-:W-:-:S03]  /*0310*/  IMAD.WIDE R2, R0, 0x4, R4 ;  /* 0x0000000400027825 */ /* 0x001fc600078e0204 */
[----:B------:R-:W-:-:S05]  /*0320*/  FSEL R5, R6, RZ, P0 ;  /* 0x000000ff06057208 */ /* 0x000fca0000000000 */
[----:B------:R-:W-:Y:S01]  /*0330*/  STG.E desc[UR4][R2.64], R5 ;  /* 0x0000000502007986 */ /* 0x000fe2000c101904 */
[----:B------:R-:W-:Y:S05]  /*0340*/  EXIT ;  /* 0x000000000000794d */ /* 0x000fea0003800000 */
.L_x_0:
[----:B------:R-:W-:-:S00]  /*0350*/  BRA `(.L_x_0) ;  /* 0xfffffffc00fc7947 */ /* 0x000fc0000383ffff */
[----:B------:R-:W-:-:S00]  /*0360*/  NOP ;  /* 0x0000000000007918 */ /* 0x000fc00000000000 */
        /* <DEDUP_REMOVED lines=9> */
.L_x_1:


//--------------------- .nv.global.init           --------------------------
	.section	.nv.global.init,"aw",@progbits
.nv.global.init:
	.type		_$_str,@object
	.size		_$_str,(_$_str_$_2 - _$_str)
_$_str:
        /*0000*/ 	.byte	0x5f, 0x5f, 0x43, 0x55, 0x44, 0x41, 0x5f, 0x46, 0x54, 0x5a, 0x00
	.type		_$_str_$_2,@object
	.size		_$_str_$_2,(.L_1 - _$_str_$_2)
_$_str_$_2:
        /*000b*/ 	.byte	0x5f, 0x5f, 0x43, 0x55, 0x44, 0x41, 0x5f, 0x50, 0x52, 0x45, 0x43, 0x5f, 0x53, 0x51, 0x52, 0x54
        /*001b*/ 	.byte	0x00
.L_1:


//--------------------- .nv.constant0.triton_poi_fused__native_batch_norm_legit_no_training_add_relu_14 --------------------------
	.section	.nv.constant0.triton_poi_fused__native_batch_norm_legit_no_training_add_relu_14,"a",@progbits
	.sectionflags	@""
	.align	4
.nv.constant0.triton_poi_fused__native_batch_norm_legit_no_training_add_relu_14:
	.zero		588
